//
// Generated by NVIDIA NVVM Compiler
//
// Compiler Build ID: CL-36424714
// Cuda compilation tools, release 13.0, V13.0.88
// Based on NVVM 20.0.0
//

.version 9.0
.target sm_100
.address_size 64

	// .globl	_Z16helloWorldKernelv
.extern .func  (.param .b32 func_retval0) vprintf
(
	.param .b64 vprintf_param_0,
	.param .b64 vprintf_param_1
)
;
.global .align 1 .b8 $str[43] = {72, 101, 108, 108, 111, 32, 102, 114, 111, 109, 32, 116, 104, 101, 32, 71, 80, 85, 33, 32, 84, 104, 114, 101, 97, 100, 58, 32, 37, 100, 44, 32, 66, 108, 111, 99, 107, 58, 32, 37, 100, 10};

.visible .entry _Z16helloWorldKernelv()
{
	.local .align 8 .b8 	__local_depot0[8];
	.reg .b64 	%SP;
	.reg .b64 	%SPL;
	.reg .b32 	%r<5>;
	.reg .b64 	%rd<5>;

	mov.u64 	%SPL, __local_depot0;
	cvta.local.u64 	%SP, %SPL;
	add.u64 	%rd1, %SP, 0;
	add.u64 	%rd2, %SPL, 0;
	mov.u32 	%r1, %tid.x;
	mov.u32 	%r2, %ctaid.x;
	st.local.v2.u32 	[%rd2], {%r1, %r2};
	mov.u64 	%rd3, $str;
	cvta.global.u64 	%rd4, %rd3;
	{ // callseq 0, 0
	.param .b64 param0;
	st.param.b64 	[param0], %rd4;
	.param .b64 param1;
	st.param.b64 	[param1], %rd1;
	.param .b32 retval0;
	call.uni (retval0), 
	vprintf, 
	(
	param0, 
	param1
	);
	ld.param.b32 	%r3, [retval0];
	} // callseq 0
	ret;

}


// ===== COMPILED SASS (sm_100) =====

	.target	sm_100

	.elftype	@"ET_EXEC"


//--------------------- .note.nv.tkinfo           --------------------------
	.section	.note.nv.tkinfo,"",@"SHT_NOTE"
	.sectionflags	@"SHF_NOTE_NV_TKINFO"
	.tkinfo
        /*0018*/ 	.word	0x00000002
        /*0030*/ 	.string	""
        /*0030*/ 	.string	"ptxas"
        /*0030*/ 	.string	"Cuda compilation tools, release 13.0, V13.0.88"
        /*0030*/ 	.string	"Build cuda_13.0.r13.0/compiler.36424714_0"
        /*0030*/ 	.string	"-arch sm_100 -m 64 "



//--------------------- .note.nv.cuinfo           --------------------------
	.section	.note.nv.cuinfo,"",@"SHT_NOTE"
	.sectionflags	@"SHF_NOTE_NV_CUINFO"
        /*0018*/ 	.short	0x0002
        /*001a*/ 	.short	0x0064
        /*001c*/ 	.short	0x0082
	.zero		2


//--------------------- .nv.info                  --------------------------
	.section	.nv.info,"",@"SHT_CUDA_INFO"
	.align	4


	//----- nvinfo : EIATTR_REGCOUNT
	.align		4
        /*0000*/ 	.byte	0x04, 0x2f
        /*0002*/ 	.short	(.L_2 - .L_1)
	.align		4
.L_1:
        /*0004*/ 	.word	index@(_Z16helloWorldKernelv)
        /*0008*/ 	.word	0x00000018


	//----- nvinfo : EIATTR_FRAME_SIZE
	.align		4
.L_2:
        /*000c*/ 	.byte	0x04, 0x11
        /*000e*/ 	.short	(.L_4 - .L_3)
	.align		4
.L_3:
        /*0010*/ 	.word	index@(_Z16helloWorldKernelv)
        /*0014*/ 	.word	0x00000008


	//----- nvinfo : EIATTR_MIN_STACK_SIZE
	.align		4
.L_4:
        /*0018*/ 	.byte	0x04, 0x12
        /*001a*/ 	.short	(.L_6 - .L_5)
	.align		4
.L_5:
        /*001c*/ 	.word	index@(_Z16helloWorldKernelv)
        /*0020*/ 	.word	0x00000008
.L_6:


//--------------------- .nv.compat                --------------------------
	.section	.nv.compat,"",@"SHT_CUDA_COMPAT_INFO"
	.align	4
        /*0000*/ 	.byte	0x02, 0x09, 0x00, 0x00, 0x02, 0x02, 0x01, 0x00, 0x02, 0x05, 0x05, 0x00, 0x03, 0x07, 0x01, 0x01
        /*0010*/ 	.byte	0x02, 0x03, 0x00, 0x00, 0x02, 0x06, 0x01, 0x00, 0x04, 0x0b, 0x08, 0x00, 0x09, 0x00, 0x00, 0x00
        /*0020*/ 	.byte	0x00, 0x00, 0x00, 0x00


//--------------------- .nv.info._Z16helloWorldKernelv --------------------------
	.section	.nv.info._Z16helloWorldKernelv,"",@"SHT_CUDA_INFO"
	.sectionflags	@""
	.align	4


	//----- nvinfo : EIATTR_CUDA_API_VERSION
	.align		4
        /*0000*/ 	.byte	0x04, 0x37
        /*0002*/ 	.short	(.L_8 - .L_7)
.L_7:
        /*0004*/ 	.word	0x00000082


	//----- nvinfo : EIATTR_SPARSE_MMA_MASK
	.align		4
.L_8:
        /*0008*/ 	.byte	0x03, 0x50
        /*000a*/ 	.short	0x0000


	//----- nvinfo : EIATTR_MAXREG_COUNT
	.align		4
        /*000c*/ 	.byte	0x03, 0x1b
        /*000e*/ 	.short	0x00ff


	//----- nvinfo : EIATTR_EXTERNS
	.align		4
        /*0010*/ 	.byte	0x04, 0x0f
        /*0012*/ 	.short	(.L_10 - .L_9)


	//   ....[0]....
	.align		4
.L_9:
        /*0014*/ 	.word	index@(vprintf)


	//----- nvinfo : EIATTR_MERCURY_ISA_VERSION
	.align		4
.L_10:
        /*0018*/ 	.byte	0x03, 0x5f
        /*001a*/ 	.short	0x0101


	//----- nvinfo : EIATTR_VRC_CTA_INIT_COUNT
	.align		4
        /*001c*/ 	.byte	0x02, 0x4a
	.zero		1
	.zero		1


	//----- nvinfo : EIATTR_SYSCALL_OFFSETS
	.align		4
        /*0020*/ 	.byte	0x04, 0x46
        /*0022*/ 	.short	(.L_12 - .L_11)


	//   ....[0]....
.L_11:
        /*0024*/ 	.word	0x000000f0


	//----- nvinfo : EIATTR_EXIT_INSTR_OFFSETS
	.align		4
.L_12:
        /*0028*/ 	.byte	0x04, 0x1c
        /*002a*/ 	.short	(.L_14 - .L_13)


	//   ....[0]....
.L_13:
        /*002c*/ 	.word	0x00000100


	//----- nvinfo : EIATTR_SW_WAR
	.align		4
.L_14:
        /*0030*/ 	.byte	0x04, 0x36
        /*0032*/ 	.short	(.L_16 - .L_15)
.L_15:
        /*0034*/ 	.word	0x00000008
.L_16:


//--------------------- .nv.callgraph             --------------------------
	.section	.nv.callgraph,"",@"SHT_CUDA_CALLGRAPH"
	.align	4
	.sectionentsize	8
	.align		4
        /*0000*/ 	.word	0x00000000
	.align		4
        /*0004*/ 	.word	0xffffffff
	.align		4
        /*0008*/ 	.word	index@(_Z16helloWorldKernelv)
	.align		4
        /*000c*/ 	.word	index@(vprintf)
	.align		4
        /*0010*/ 	.word	0x00000000
	.align		4
        /*0014*/ 	.word	0xfffffffe
	.align		4
        /*0018*/ 	.word	0x00000000
	.align		4
        /*001c*/ 	.word	0xfffffffd
	.align		4
        /*0020*/ 	.word	0x00000000
	.align		4
        /*0024*/ 	.word	0xfffffffc


//--------------------- .nv.constant4             --------------------------
	.section	.nv.constant4,"a",@progbits
	.align	8
	.align		8
.nv.constant4:
        /*0000*/ 	.dword	vprintf
	.align		8
        /*0008*/ 	.dword	$str


//--------------------- .text._Z16helloWorldKernelv --------------------------
	.section	.text._Z16helloWorldKernelv,"ax",@progbits
	.align	128
        .global         _Z16helloWorldKernelv
        .type           _Z16helloWorldKernelv,@function
        .size           _Z16helloWorldKernelv,(.L_x_2 - _Z16helloWorldKernelv)
        .other          _Z16helloWorldKernelv,@"STO_CUDA_ENTRY STV_DEFAULT"
_Z16helloWorldKernelv:
.text._Z16helloWorldKernelv:
[----:B------:R-:W0:Y:S01]  /*0000*/  LDC R1, c[0x0][0x37c] ;  /* 0x0000df00ff017b82 */ /* 0x000e220000000800 */
[----:B------:R-:W1:Y:S01]  /*0010*/  S2R R8, SR_TID.X ;  /* 0x0000000000087919 */ /* 0x000e620000002100 */
[----:B0-----:R-:W-:Y:S01]  /*0020*/  VIADD R1, R1, 0xfffffff8 ;  /* 0xfffffff801017836 */ /* 0x001fe20000000000 */
[----:B------:R-:W-:Y:S01]  /*0030*/  MOV R0, 0x0 ;  /* 0x0000000000007802 */ /* 0x000fe20000000f00 */
[----:B------:R-:W0:Y:S01]  /*0040*/  LDCU UR4, c[0x0][0x2f8] ;  /* 0x00005f00ff0477ac */ /* 0x000e220008000800 */
[----:B------:R-:W1:Y:S03]  /*0050*/  S2R R9, SR_CTAID.X ;  /* 0x0000000000097919 */ /* 0x000e660000002500 */
[----:B------:R2:W3:Y:S01]  /*0060*/  LDC.64 R2, c[0x4][R0] ;  /* 0x0100000000027b82 */ /* 0x0004e20000000a00 */
[----:B------:R-:W4:Y:S01]  /*0070*/  LDCU.64 UR6, c[0x4][0x8] ;  /* 0x01000100ff0677ac */ /* 0x000f220008000a00 */
[----:B------:R-:W5:Y:S01]  /*0080*/  LDCU UR5, c[0x0][0x2fc] ;  /* 0x00005f80ff0577ac */ /* 0x000f620008000800 */
[----:B0-----:R-:W-:Y:S01]  /*0090*/  IADD3 R6, P0, PT, R1, UR4, RZ ;  /* 0x0000000401067c10 */ /* 0x001fe2000ff1e0ff */
[----:B----4-:R-:W-:Y:S01]  /*00a0*/  IMAD.U32 R4, RZ, RZ, UR6 ;  /* 0x00000006ff047e24 */ /* 0x010fe2000f8e00ff */
[----:B------:R-:W-:-:S03]  /*00b0*/  MOV R5, UR7 ;  /* 0x0000000700057c02 */ /* 0x000fc60008000f00 */
[----:B-----5:R-:W-:Y:S01]  /*00c0*/  IMAD.X R7, RZ, RZ, UR5, P0 ;  /* 0x00000005ff077e24 */ /* 0x020fe200080e06ff */
[----:B-1----:R2:W-:Y:S07]  /*00d0*/  STL.64 [R1], R8 ;  /* 0x0000000801007387 */ /* 0x0025ee0000100a00 */
[----:B------:R-:W-:-:S07]  /*00e0*/  LEPC R20, `(.L_x_0) ;  /* 0x000000001014794e */ /* 0x000fce0000000000 */
[----:B--23--:R-:W-:Y:S05]  /*00f0*/  CALL.ABS.NOINC R2 ;  /* 0x0000000002007343 */ /* 0x00cfea0003c00000 */
.L_x_0:
[----:B------:R-:W-:Y:S05]  /*0100*/  EXIT ;  /* 0x000000000000794d */ /* 0x000fea0003800000 */
.L_x_1:
[----:B------:R-:W-:-:S00]  /*0110*/  BRA `(.L_x_1) ;  /* 0xfffffffc00fc7947 */ /* 0x000fc0000383ffff */
[----:B------:R-:W-:-:S00]  /*0120*/  NOP ;  /* 0x0000000000007918 */ /* 0x000fc00000000000 */
        /* <DEDUP_REMOVED lines=13> */
.L_x_2:


//--------------------- .nv.global.init           --------------------------
	.section	.nv.global.init,"aw",@progbits
.nv.global.init:
	.type		$str,@object
	.size		$str,(.L_0 - $str)
$str:
        /*0000*/ 	.byte	0x48, 0x65, 0x6c, 0x6c, 0x6f, 0x20, 0x66, 0x72, 0x6f, 0x6d, 0x20, 0x74, 0x68, 0x65, 0x20, 0x47
        /*0010*/ 	.byte	0x50, 0x55, 0x21, 0x20, 0x54, 0x68, 0x72, 0x65, 0x61, 0x64, 0x3a, 0x20, 0x25, 0x64, 0x2c, 0x20
        /*0020*/ 	.byte	0x42, 0x6c, 0x6f, 0x63, 0x6b, 0x3a, 0x20, 0x25, 0x64, 0x0a, 0x00
.L_0:


//--------------------- .nv.shared.reserved.0     --------------------------
	.section	.nv.shared.reserved.0,"aw",@nobits
	.weak		__nv_reservedSMEM_offset_0_alias
	.size		__nv_reservedSMEM_offset_0_alias, 0, 64
	.other		__nv_reservedSMEM_offset_0_alias,@"STO_CUDA_RESERVED_SHARED STV_DEFAULT"
__nv_reservedSMEM_offset_0_alias:
	.zero		0
	.zero		64


//--------------------- .nv.constant0._Z16helloWorldKernelv --------------------------
	.section	.nv.constant0._Z16helloWorldKernelv,"a",@progbits
	.sectionflags	@""
	.align	4
.nv.constant0._Z16helloWorldKernelv:
	.zero		896


//--------------------- SYMBOLS --------------------------

	.type		.nv.reservedSmem.offset0,@object
	.size		.nv.reservedSmem.offset0,0x4
	.type		vprintf,@function
